//
// Generated by NVIDIA NVVM Compiler
//
// Compiler Build ID: CL-36424714
// Cuda compilation tools, release 13.0, V13.0.88
// Based on NVVM 20.0.0
//

.version 9.0
.target sm_100
.address_size 64

	// .globl	_Z13somaMatrizGPUPiii

.visible .entry _Z13somaMatrizGPUPiii(
	.param .u64 .ptr .align 1 _Z13somaMatrizGPUPiii_param_0,
	.param .u32 _Z13somaMatrizGPUPiii_param_1,
	.param .u32 _Z13somaMatrizGPUPiii_param_2
)
{
	.reg .pred 	%p<2>;
	.reg .b32 	%r<12>;
	.reg .b64 	%rd<7>;

	ld.param.u64 	%rd1, [_Z13somaMatrizGPUPiii_param_0];
	ld.param.u32 	%r3, [_Z13somaMatrizGPUPiii_param_1];
	ld.param.u32 	%r2, [_Z13somaMatrizGPUPiii_param_2];
	mov.u32 	%r4, %ntid.x;
	mov.u32 	%r5, %ctaid.x;
	mov.u32 	%r6, %tid.x;
	mad.lo.s32 	%r1, %r4, %r5, %r6;
	rem.s32 	%r7, %r1, %r3;
	setp.ne.s32 	%p1, %r7, 0;
	@%p1 bra 	$L__BB0_2;
	cvta.to.global.u64 	%rd2, %rd1;
	add.s32 	%r8, %r2, %r1;
	mul.wide.s32 	%rd3, %r8, 4;
	add.s64 	%rd4, %rd2, %rd3;
	ld.global.u32 	%r9, [%rd4];
	mul.wide.s32 	%rd5, %r1, 4;
	add.s64 	%rd6, %rd2, %rd5;
	ld.global.u32 	%r10, [%rd6];
	add.s32 	%r11, %r10, %r9;
	st.global.u32 	[%rd6], %r11;
$L__BB0_2:
	ret;

}


// ===== COMPILED SASS (sm_100) =====

	.target	sm_100

	.elftype	@"ET_EXEC"


//--------------------- .note.nv.tkinfo           --------------------------
	.section	.note.nv.tkinfo,"",@"SHT_NOTE"
	.sectionflags	@"SHF_NOTE_NV_TKINFO"
	.tkinfo
        /*0018*/ 	.word	0x00000002
        /*0030*/ 	.string	""
        /*0030*/ 	.string	"ptxas"
        /*0030*/ 	.string	"Cuda compilation tools, release 13.0, V13.0.88"
        /*0030*/ 	.string	"Build cuda_13.0.r13.0/compiler.36424714_0"
        /*0030*/ 	.string	"-arch sm_100 -m 64 "



//--------------------- .note.nv.cuinfo           --------------------------
	.section	.note.nv.cuinfo,"",@"SHT_NOTE"
	.sectionflags	@"SHF_NOTE_NV_CUINFO"
        /*0018*/ 	.short	0x0002
        /*001a*/ 	.short	0x0064
        /*001c*/ 	.short	0x0082
	.zero		2


//--------------------- .nv.info                  --------------------------
	.section	.nv.info,"",@"SHT_CUDA_INFO"
	.align	4


	//----- nvinfo : EIATTR_REGCOUNT
	.align		4
        /*0000*/ 	.byte	0x04, 0x2f
        /*0002*/ 	.short	(.L_1 - .L_0)
	.align		4
.L_0:
        /*0004*/ 	.word	index@(_Z13somaMatrizGPUPiii)
        /*0008*/ 	.word	0x0000000c


	//----- nvinfo : EIATTR_FRAME_SIZE
	.align		4
.L_1:
        /*000c*/ 	.byte	0x04, 0x11
        /*000e*/ 	.short	(.L_3 - .L_2)
	.align		4
.L_2:
        /*0010*/ 	.word	index@(_Z13somaMatrizGPUPiii)
        /*0014*/ 	.word	0x00000000


	//----- nvinfo : EIATTR_MIN_STACK_SIZE
	.align		4
.L_3:
        /*0018*/ 	.byte	0x04, 0x12
        /*001a*/ 	.short	(.L_5 - .L_4)
	.align		4
.L_4:
        /*001c*/ 	.word	index@(_Z13somaMatrizGPUPiii)
        /*0020*/ 	.word	0x00000000
.L_5:


//--------------------- .nv.compat                --------------------------
	.section	.nv.compat,"",@"SHT_CUDA_COMPAT_INFO"
	.align	4
        /*0000*/ 	.byte	0x02, 0x09, 0x00, 0x00, 0x02, 0x02, 0x01, 0x00, 0x02, 0x05, 0x05, 0x00, 0x03, 0x07, 0x01, 0x01
        /*0010*/ 	.byte	0x02, 0x03, 0x00, 0x00, 0x02, 0x06, 0x01, 0x00, 0x04, 0x0b, 0x08, 0x00, 0x09, 0x00, 0x00, 0x00
        /*0020*/ 	.byte	0x00, 0x00, 0x00, 0x00


//--------------------- .nv.info._Z13somaMatrizGPUPiii --------------------------
	.section	.nv.info._Z13somaMatrizGPUPiii,"",@"SHT_CUDA_INFO"
	.sectionflags	@""
	.align	4


	//----- nvinfo : EIATTR_CUDA_API_VERSION
	.align		4
        /*0000*/ 	.byte	0x04, 0x37
        /*0002*/ 	.short	(.L_7 - .L_6)
.L_6:
        /*0004*/ 	.word	0x00000082


	//----- nvinfo : EIATTR_KPARAM_INFO
	.align		4
.L_7:
        /*0008*/ 	.byte	0x04, 0x17
        /*000a*/ 	.short	(.L_9 - .L_8)
.L_8:
        /*000c*/ 	.word	0x00000000
        /*0010*/ 	.short	0x0002
        /*0012*/ 	.short	0x000c
        /*0014*/ 	.byte	0x00, 0xf0, 0x11, 0x00


	//----- nvinfo : EIATTR_KPARAM_INFO
	.align		4
.L_9:
        /*0018*/ 	.byte	0x04, 0x17
        /*001a*/ 	.short	(.L_11 - .L_10)
.L_10:
        /*001c*/ 	.word	0x00000000
        /*0020*/ 	.short	0x0001
        /*0022*/ 	.short	0x0008
        /*0024*/ 	.byte	0x00, 0xf0, 0x11, 0x00


	//----- nvinfo : EIATTR_KPARAM_INFO
	.align		4
.L_11:
        /*0028*/ 	.byte	0x04, 0x17
        /*002a*/ 	.short	(.L_13 - .L_12)
.L_12:
        /*002c*/ 	.word	0x00000000
        /*0030*/ 	.short	0x0000
        /*0032*/ 	.short	0x0000
        /*0034*/ 	.byte	0x00, 0xf5, 0x21, 0x00


	//----- nvinfo : EIATTR_SPARSE_MMA_MASK
	.align		4
.L_13:
        /*0038*/ 	.byte	0x03, 0x50
        /*003a*/ 	.short	0x0000


	//----- nvinfo : EIATTR_MAXREG_COUNT
	.align		4
        /*003c*/ 	.byte	0x03, 0x1b
        /*003e*/ 	.short	0x00ff


	//----- nvinfo : EIATTR_MERCURY_ISA_VERSION
	.align		4
        /*0040*/ 	.byte	0x03, 0x5f
        /*0042*/ 	.short	0x0101


	//----- nvinfo : EIATTR_VRC_CTA_INIT_COUNT
	.align		4
        /*0044*/ 	.byte	0x02, 0x4a
	.zero		1
	.zero		1


	//----- nvinfo : EIATTR_EXIT_INSTR_OFFSETS
	.align		4
        /*0048*/ 	.byte	0x04, 0x1c
        /*004a*/ 	.short	(.L_15 - .L_14)


	//   ....[0]....
.L_14:
        /*004c*/ 	.word	0x000001c0


	//   ....[1]....
        /*0050*/ 	.word	0x00000270


	//----- nvinfo : EIATTR_CBANK_PARAM_SIZE
	.align		4
.L_15:
        /*0054*/ 	.byte	0x03, 0x19
        /*0056*/ 	.short	0x0010


	//----- nvinfo : EIATTR_PARAM_CBANK
	.align		4
        /*0058*/ 	.byte	0x04, 0x0a
        /*005a*/ 	.short	(.L_17 - .L_16)
	.align		4
.L_16:
        /*005c*/ 	.word	index@(.nv.constant0._Z13somaMatrizGPUPiii)
        /*0060*/ 	.short	0x0380
        /*0062*/ 	.short	0x0010


	//----- nvinfo : EIATTR_SW_WAR
	.align		4
.L_17:
        /*0064*/ 	.byte	0x04, 0x36
        /*0066*/ 	.short	(.L_19 - .L_18)
.L_18:
        /*0068*/ 	.word	0x00000008
.L_19:


//--------------------- .nv.callgraph             --------------------------
	.section	.nv.callgraph,"",@"SHT_CUDA_CALLGRAPH"
	.align	4
	.sectionentsize	8
	.align		4
        /*0000*/ 	.word	0x00000000
	.align		4
        /*0004*/ 	.word	0xffffffff
	.align		4
        /*0008*/ 	.word	0x00000000
	.align		4
        /*000c*/ 	.word	0xfffffffe
	.align		4
        /*0010*/ 	.word	0x00000000
	.align		4
        /*0014*/ 	.word	0xfffffffd
	.align		4
        /*0018*/ 	.word	0x00000000
	.align		4
        /*001c*/ 	.word	0xfffffffc


//--------------------- .text._Z13somaMatrizGPUPiii --------------------------
	.section	.text._Z13somaMatrizGPUPiii,"ax",@progbits
	.align	128
        .global         _Z13somaMatrizGPUPiii
        .type           _Z13somaMatrizGPUPiii,@function
        .size           _Z13somaMatrizGPUPiii,(.L_x_1 - _Z13somaMatrizGPUPiii)
        .other          _Z13somaMatrizGPUPiii,@"STO_CUDA_ENTRY STV_DEFAULT"
_Z13somaMatrizGPUPiii:
.text._Z13somaMatrizGPUPiii:
[----:B------:R-:W-:Y:S08]  /*0000*/  LDC R1, c[0x0][0x37c] ;  /* 0x0000df00ff017b82 */ /* 0x000ff00000000800 */
[----:B------:R-:W0:Y:S01]  /*0010*/  LDC R8, c[0x0][0x388] ;  /* 0x0000e200ff087b82 */ /* 0x000e220000000800 */
[----:B------:R-:W1:Y:S01]  /*0020*/  S2R R5, SR_CTAID.X ;  /* 0x0000000000057919 */ /* 0x000e620000002500 */
[----:B------:R-:W1:Y:S01]  /*0030*/  LDCU UR4, c[0x0][0x360] ;  /* 0x00006c00ff0477ac */ /* 0x000e620008000800 */
[----:B------:R-:W1:Y:S01]  /*0040*/  S2R R4, SR_TID.X ;  /* 0x0000000000047919 */ /* 0x000e620000002100 */
[----:B0-----:R-:W-:-:S04]  /*0050*/  IABS R7, R8 ;  /* 0x0000000800077213 */ /* 0x001fc80000000000 */
[----:B------:R-:W0:Y:S01]  /*0060*/  I2F.RP R0, R7 ;  /* 0x0000000700007306 */ /* 0x000e220000209400 */
[----:B-1----:R-:W-:-:S05]  /*0070*/  IMAD R5, R5, UR4, R4 ;  /* 0x0000000405057c24 */ /* 0x002fca000f8e0204 */
[----:B------:R-:W-:Y:S02]  /*0080*/  ISETP.GE.AND P2, PT, R5, RZ, PT ;  /* 0x000000ff0500720c */ /* 0x000fe40003f46270 */
[----:B0-----:R-:W0:Y:S02]  /*0090*/  MUFU.RCP R0, R0 ;  /* 0x0000000000007308 */ /* 0x001e240000001000 */
[----:B0-----:R-:W-:Y:S01]  /*00a0*/  VIADD R2, R0, 0xffffffe ;  /* 0x0ffffffe00027836 */ /* 0x001fe20000000000 */
[----:B------:R-:W-:-:S05]  /*00b0*/  IABS R0, R5 ;  /* 0x0000000500007213 */ /* 0x000fca0000000000 */
[----:B------:R0:W1:Y:S02]  /*00c0*/  F2I.FTZ.U32.TRUNC.NTZ R3, R2 ;  /* 0x0000000200037305 */ /* 0x000064000021f000 */
[----:B0-----:R-:W-:Y:S01]  /*00d0*/  IMAD.MOV.U32 R2, RZ, RZ, RZ ;  /* 0x000000ffff027224 */ /* 0x001fe200078e00ff */
[----:B-1----:R-:W-:-:S05]  /*00e0*/  IADD3 R6, PT, PT, RZ, -R3, RZ ;  /* 0x80000003ff067210 */ /* 0x002fca0007ffe0ff */
[----:B------:R-:W-:-:S04]  /*00f0*/  IMAD R9, R6, R7, RZ ;  /* 0x0000000706097224 */ /* 0x000fc800078e02ff */
[----:B------:R-:W-:-:S06]  /*0100*/  IMAD.HI.U32 R3, R3, R9, R2 ;  /* 0x0000000903037227 */ /* 0x000fcc00078e0002 */
[----:B------:R-:W-:-:S05]  /*0110*/  IMAD.HI.U32 R3, R3, R0, RZ ;  /* 0x0000000003037227 */ /* 0x000fca00078e00ff */
[----:B------:R-:W-:-:S05]  /*0120*/  IADD3 R3, PT, PT, -R3, RZ, RZ ;  /* 0x000000ff03037210 */ /* 0x000fca0007ffe1ff */
[----:B------:R-:W-:-:S05]  /*0130*/  IMAD R0, R7, R3, R0 ;  /* 0x0000000307007224 */ /* 0x000fca00078e0200 */
[----:B------:R-:W-:-:S13]  /*0140*/  ISETP.GT.U32.AND P0, PT, R7, R0, PT ;  /* 0x000000000700720c */ /* 0x000fda0003f04070 */
[----:B------:R-:W-:Y:S01]  /*0150*/  @!P0 IMAD.IADD R0, R0, 0x1, -R7 ;  /* 0x0000000100008824 */ /* 0x000fe200078e0a07 */
[----:B------:R-:W-:-:S04]  /*0160*/  ISETP.NE.AND P0, PT, R8, RZ, PT ;  /* 0x000000ff0800720c */ /* 0x000fc80003f05270 */
[----:B------:R-:W-:-:S13]  /*0170*/  ISETP.GT.U32.AND P1, PT, R7, R0, PT ;  /* 0x000000000700720c */ /* 0x000fda0003f24070 */
[----:B------:R-:W-:-:S05]  /*0180*/  @!P1 IADD3 R0, PT, PT, R0, -R7, RZ ;  /* 0x8000000700009210 */ /* 0x000fca0007ffe0ff */
[----:B------:R-:W-:Y:S01]  /*0190*/  @!P2 IMAD.MOV R0, RZ, RZ, -R0 ;  /* 0x000000ffff00a224 */ /* 0x000fe200078e0a00 */
[----:B------:R-:W-:-:S04]  /*01a0*/  @!P0 LOP3.LUT R0, RZ, R8, RZ, 0x33, !PT ;  /* 0x00000008ff008212 */ /* 0x000fc800078e33ff */
[----:B------:R-:W-:-:S13]  /*01b0*/  ISETP.NE.AND P0, PT, R0, RZ, PT ;  /* 0x000000ff0000720c */ /* 0x000fda0003f05270 */
[----:B------:R-:W-:Y:S05]  /*01c0*/  @P0 EXIT ;  /* 0x000000000000094d */ /* 0x000fea0003800000 */
[----:B------:R-:W0:Y:S01]  /*01d0*/  LDC.64 R2, c[0x0][0x380] ;  /* 0x0000e000ff027b82 */ /* 0x000e220000000a00 */
[----:B------:R-:W1:Y:S01]  /*01e0*/  LDCU UR6, c[0x0][0x38c] ;  /* 0x00007180ff0677ac */ /* 0x000e620008000800 */
[----:B------:R-:W2:Y:S01]  /*01f0*/  LDCU.64 UR4, c[0x0][0x358] ;  /* 0x00006b00ff0477ac */ /* 0x000ea20008000a00 */
[C---:B-1----:R-:W-:Y:S01]  /*0200*/  IADD3 R7, PT, PT, R5.reuse, UR6, RZ ;  /* 0x0000000605077c10 */ /* 0x042fe2000fffe0ff */
[----:B0-----:R-:W-:-:S04]  /*0210*/  IMAD.WIDE R4, R5, 0x4, R2 ;  /* 0x0000000405047825 */ /* 0x001fc800078e0202 */
[----:B------:R-:W-:Y:S02]  /*0220*/  IMAD.WIDE R2, R7, 0x4, R2 ;  /* 0x0000000407027825 */ /* 0x000fe400078e0202 */
[----:B--2---:R-:W2:Y:S04]  /*0230*/  LDG.E R7, desc[UR4][R4.64] ;  /* 0x0000000404077981 */ /* 0x004ea8000c1e1900 */
[----:B------:R-:W2:Y:S02]  /*0240*/  LDG.E R2, desc[UR4][R2.64] ;  /* 0x0000000402027981 */ /* 0x000ea4000c1e1900 */
[----:B--2---:R-:W-:-:S05]  /*0250*/  IMAD.IADD R7, R2, 0x1, R7 ;  /* 0x0000000102077824 */ /* 0x004fca00078e0207 */
[----:B------:R-:W-:Y:S01]  /*0260*/  STG.E desc[UR4][R4.64], R7 ;  /* 0x0000000704007986 */ /* 0x000fe2000c101904 */
[----:B------:R-:W-:Y:S05]  /*0270*/  EXIT ;  /* 0x000000000000794d */ /* 0x000fea0003800000 */
.L_x_0:
[----:B------:R-:W-:-:S00]  /*0280*/  BRA `(.L_x_0) ;  /* 0xfffffffc00fc7947 */ /* 0x000fc0000383ffff */
[----:B------:R-:W-:-:S00]  /*0290*/  NOP ;  /* 0x0000000000007918 */ /* 0x000fc00000000000 */
        /* <DEDUP_REMOVED lines=14> */
.L_x_1:


//--------------------- .nv.shared.reserved.0     --------------------------
	.section	.nv.shared.reserved.0,"aw",@nobits
	.weak		__nv_reservedSMEM_offset_0_alias
	.size		__nv_reservedSMEM_offset_0_alias, 0, 64
	.other		__nv_reservedSMEM_offset_0_alias,@"STO_CUDA_RESERVED_SHARED STV_DEFAULT"
__nv_reservedSMEM_offset_0_alias:
	.zero		0
	.zero		64


//--------------------- .nv.constant0._Z13somaMatrizGPUPiii --------------------------
	.section	.nv.constant0._Z13somaMatrizGPUPiii,"a",@progbits
	.sectionflags	@""
	.align	4
.nv.constant0._Z13somaMatrizGPUPiii:
	.zero		912


//--------------------- SYMBOLS --------------------------

	.type		.nv.reservedSmem.offset0,@object
	.size		.nv.reservedSmem.offset0,0x4
